	.headerflags	@"EF_CUDA_TEXMODE_UNIFIED EF_CUDA_64BIT_ADDRESS EF_CUDA_ACCELERATORS EF_CUDA_SM90 EF_CUDA_VIRTUAL_SM(EF_CUDA_SM90)"
	.elftype	@"ET_EXEC"


//--------------------- .nv.info                  --------------------------
	.section	.nv.info,"",@"SHT_CUDA_INFO"
	.align	4


	//----- nvinfo : EIATTR_REGCOUNT
	.align		4
        /*0000*/ 	.byte	0x04, 0x2f
        /*0002*/ 	.short	(.L_1 - .L_0)
	.align		4
.L_0:
        /*0004*/ 	.word	index@(triton_poi_fused_add_exp_mul_rsub_sub_0)
        /*0008*/ 	.word	0x0000000e


	//----- nvinfo : EIATTR_MIN_STACK_SIZE
	.align		4
.L_1:
        /*000c*/ 	.byte	0x04, 0x12
        /*000e*/ 	.short	(.L_3 - .L_2)
	.align		4
.L_2:
        /*0010*/ 	.word	index@(triton_poi_fused_add_exp_mul_rsub_sub_0)
        /*0014*/ 	.word	0x00000000


	//----- nvinfo : EIATTR_FRAME_SIZE
	.align		4
.L_3:
        /*0018*/ 	.byte	0x04, 0x11
        /*001a*/ 	.short	(.L_5 - .L_4)
	.align		4
.L_4:
        /*001c*/ 	.word	index@(triton_poi_fused_add_exp_mul_rsub_sub_0)
        /*0020*/ 	.word	0x00000000


	//----- nvinfo : EIATTR_MIN_STACK_SIZE
	.align		4
.L_5:
        /*0024*/ 	.byte	0x04, 0x12
        /*0026*/ 	.short	(.L_7 - .L_6)
	.align		4
.L_6:
        /*0028*/ 	.word	index@(triton_poi_fused_add_exp_mul_rsub_sub_0)
        /*002c*/ 	.word	0x00000000
.L_7:


//--------------------- .nv.info.triton_poi_fused_add_exp_mul_rsub_sub_0 --------------------------
	.section	.nv.info.triton_poi_fused_add_exp_mul_rsub_sub_0,"",@"SHT_CUDA_INFO"
	.sectionflags	@""
	.align	4


	//----- nvinfo : EIATTR_CUDA_API_VERSION
	.align		4
        /*0000*/ 	.byte	0x04, 0x37
        /*0002*/ 	.short	(.L_9 - .L_8)
.L_8:
        /*0004*/ 	.word	0x0000007c


	//----- nvinfo : EIATTR_KPARAM_INFO
	.align		4
.L_9:
        /*0008*/ 	.byte	0x04, 0x17
        /*000a*/ 	.short	(.L_11 - .L_10)
.L_10:
        /*000c*/ 	.word	0x00000000
        /*0010*/ 	.short	0x0004
        /*0012*/ 	.short	0x0020
        /*0014*/ 	.byte	0x00, 0xf0, 0x11, 0x00


	//----- nvinfo : EIATTR_KPARAM_INFO
	.align		4
.L_11:
        /*0018*/ 	.byte	0x04, 0x17
        /*001a*/ 	.short	(.L_13 - .L_12)
.L_12:
        /*001c*/ 	.word	0x00000000
        /*0020*/ 	.short	0x0003
        /*0022*/ 	.short	0x0018
        /*0024*/ 	.byte	0x00, 0xf4, 0x21, 0x00


	//----- nvinfo : EIATTR_KPARAM_INFO
	.align		4
.L_13:
        /*0028*/ 	.byte	0x04, 0x17
        /*002a*/ 	.short	(.L_15 - .L_14)
.L_14:
        /*002c*/ 	.word	0x00000000
        /*0030*/ 	.short	0x0002
        /*0032*/ 	.short	0x0010
        /*0034*/ 	.byte	0x00, 0xf4, 0x21, 0x00


	//----- nvinfo : EIATTR_KPARAM_INFO
	.align		4
.L_15:
        /*0038*/ 	.byte	0x04, 0x17
        /*003a*/ 	.short	(.L_17 - .L_16)
.L_16:
        /*003c*/ 	.word	0x00000000
        /*0040*/ 	.short	0x0001
        /*0042*/ 	.short	0x0008
        /*0044*/ 	.byte	0x00, 0xf4, 0x21, 0x00


	//----- nvinfo : EIATTR_KPARAM_INFO
	.align		4
.L_17:
        /*0048*/ 	.byte	0x04, 0x17
        /*004a*/ 	.short	(.L_19 - .L_18)
.L_18:
        /*004c*/ 	.word	0x00000000
        /*0050*/ 	.short	0x0000
        /*0052*/ 	.short	0x0000
        /*0054*/ 	.byte	0x00, 0xf4, 0x21, 0x00


	//----- nvinfo : EIATTR_SPARSE_MMA_MASK
	.align		4
.L_19:
        /*0058*/ 	.byte	0x03, 0x50
        /*005a*/ 	.short	0x0000


	//----- nvinfo : EIATTR_MAXREG_COUNT
	.align		4
        /*005c*/ 	.byte	0x03, 0x1b
        /*005e*/ 	.short	0x00ff


	//----- nvinfo : EIATTR_EXIT_INSTR_OFFSETS
	.align		4
        /*0060*/ 	.byte	0x04, 0x1c
        /*0062*/ 	.short	(.L_21 - .L_20)


	//   ....[0]....
.L_20:
        /*0064*/ 	.word	0x00000250


	//   ....[1]....
        /*0068*/ 	.word	0x00000270


	//----- nvinfo : EIATTR_REQNTID
	.align		4
.L_21:
        /*006c*/ 	.byte	0x04, 0x10
        /*006e*/ 	.short	(.L_23 - .L_22)
.L_22:
        /*0070*/ 	.word	0x00000080
        /*0074*/ 	.word	0x00000001
        /*0078*/ 	.word	0x00000001


	//----- nvinfo : EIATTR_CBANK_PARAM_SIZE
	.align		4
.L_23:
        /*007c*/ 	.byte	0x03, 0x19
        /*007e*/ 	.short	0x0024


	//----- nvinfo : EIATTR_PARAM_CBANK
	.align		4
        /*0080*/ 	.byte	0x04, 0x0a
        /*0082*/ 	.short	(.L_25 - .L_24)
	.align		4
.L_24:
        /*0084*/ 	.word	index@(.nv.constant0.triton_poi_fused_add_exp_mul_rsub_sub_0)
        /*0088*/ 	.short	0x0210
        /*008a*/ 	.short	0x0024


	//----- nvinfo : EIATTR_SW_WAR
	.align		4
.L_25:
        /*008c*/ 	.byte	0x04, 0x36
        /*008e*/ 	.short	(.L_27 - .L_26)
.L_26:
        /*0090*/ 	.word	0x00000008
.L_27:


//--------------------- .nv.callgraph             --------------------------
	.section	.nv.callgraph,"",@"SHT_CUDA_CALLGRAPH"
	.align	4
	.sectionentsize	8
	.align		4
        /*0000*/ 	.word	0x00000000
	.align		4
        /*0004*/ 	.word	0xffffffff
	.align		4
        /*0008*/ 	.word	0x00000000
	.align		4
        /*000c*/ 	.word	0xfffffffe
	.align		4
        /*0010*/ 	.word	0x00000000
	.align		4
        /*0014*/ 	.word	0xfffffffd
	.align		4
        /*0018*/ 	.word	0x00000000
	.align		4
        /*001c*/ 	.word	0xfffffffc


//--------------------- .text.triton_poi_fused_add_exp_mul_rsub_sub_0 --------------------------
	.section	.text.triton_poi_fused_add_exp_mul_rsub_sub_0,"ax",@progbits
	.align	128
        .global         triton_poi_fused_add_exp_mul_rsub_sub_0
        .type           triton_poi_fused_add_exp_mul_rsub_sub_0,@function
        .size           triton_poi_fused_add_exp_mul_rsub_sub_0,(.L_x_1 - triton_poi_fused_add_exp_mul_rsub_sub_0)
        .other          triton_poi_fused_add_exp_mul_rsub_sub_0,@"STO_CUDA_ENTRY STV_DEFAULT"
triton_poi_fused_add_exp_mul_rsub_sub_0:
.text.triton_poi_fused_add_exp_mul_rsub_sub_0:
[----:B------:R-:W0:Y:S02]  /*0000*/  LDC R1, c[0x0][0x28] ;  /* 0x00000a00ff017b82 */ /* 0x000e240000000800 */
[----:B------:R-:W1:Y:S01]  /*0010*/  S2R R0, SR_TID.X ;  /* 0x0000000000007919 */ /* 0x000e620000002100 */
[----:B------:R-:W2:Y:S01]  /*0020*/  LDC.64 R2, c[0x0][0x210] ;  /* 0x00008400ff027b82 */ /* 0x000ea20000000a00 */
[----:B------:R-:W-:Y:S01]  /*0030*/  ULDC.64 UR4, c[0x0][0x208] ;  /* 0x0000820000047ab9 */ /* 0x000fe20000000a00 */
[----:B------:R-:W3:Y:S06]  /*0040*/  S2R R7, SR_CTAID.X ;  /* 0x0000000000077919 */ /* 0x000eec0000002500 */
[----:B------:R-:W4:Y:S01]  /*0050*/  LDC.64 R4, c[0x0][0x218] ;  /* 0x00008600ff047b82 */ /* 0x000f220000000a00 */
[----:B-1----:R-:W-:-:S04]  /*0060*/  LOP3.LUT R0, R0, 0x7f, RZ, 0xc0, !PT ;  /* 0x0000007f00007812 */ /* 0x002fc800078ec0ff */
[----:B---3--:R-:W-:Y:S01]  /*0070*/  LEA R7, R7, R0, 0x7 ;  /* 0x0000000007077211 */ /* 0x008fe200078e38ff */
[----:B------:R-:W-:-:S03]  /*0080*/  HFMA2.MMA R0, -RZ, RZ, 0, 0 ;  /* 0x00000000ff007435 */ /* 0x000fc600000001ff */
[C---:B------:R-:W-:Y:S01]  /*0090*/  ISETP.GE.AND P2, PT, R7.reuse, 0x100, PT ;  /* 0x000001000700780c */ /* 0x040fe20003f46270 */
[----:B--2---:R-:W-:-:S12]  /*00a0*/  IMAD.WIDE R2, R7, 0x4, R2 ;  /* 0x0000000407027825 */ /* 0x004fd800078e0202 */
[----:B------:R1:W2:Y:S01]  /*00b0*/  @!P2 LDG.E R0, desc[UR4][R2.64] ;  /* 0x000000040200a981 */ /* 0x0002a2000c1e1900 */
[----:B------:R-:W-:Y:S01]  /*00c0*/  MOV R6, RZ ;  /* 0x000000ff00067202 */ /* 0x000fe20000000f00 */
[----:B----4-:R-:W-:-:S05]  /*00d0*/  IMAD.WIDE R4, R7, 0x4, R4 ;  /* 0x0000000407047825 */ /* 0x010fca00078e0204 */
[----:B------:R3:W4:Y:S01]  /*00e0*/  @!P2 LDG.E R6, desc[UR4][R4.64] ;  /* 0x000000040406a981 */ /* 0x000722000c1e1900 */
[----:B-1----:R-:W1:Y:S08]  /*00f0*/  LDC.64 R2, c[0x0][0x220] ;  /* 0x00008800ff027b82 */ /* 0x002e700000000a00 */
[----:B---3--:R-:W3:Y:S01]  /*0100*/  LDC.64 R4, c[0x0][0x228] ;  /* 0x00008a00ff047b82 */ /* 0x008ee20000000a00 */
[----:B-1----:R-:W-:-:S04]  /*0110*/  IMAD.WIDE R2, R7, 0x4, R2 ;  /* 0x0000000407027825 */ /* 0x002fc800078e0202 */
[----:B---3--:R-:W-:-:S04]  /*0120*/  IMAD.WIDE R4, R7, 0x4, R4 ;  /* 0x0000000407047825 */ /* 0x008fc800078e0204 */
[C---:B--2---:R-:W-:Y:S01]  /*0130*/  FADD R8, R0.reuse, -0.10000000149011611938 ;  /* 0xbdcccccd00087421 */ /* 0x044fe20000000000 */
[----:B------:R-:W-:-:S03]  /*0140*/  FADD R0, R0, 0.10000000149011611938 ;  /* 0x3dcccccd00007421 */ /* 0x000fc60000000000 */
[----:B------:R-:W-:Y:S01]  /*0150*/  FMUL R8, R8, -16 ;  /* 0xc180000008087820 */ /* 0x000fe20000400000 */
[----:B------:R-:W-:-:S03]  /*0160*/  FMUL R0, R0, 16 ;  /* 0x4180000000007820 */ /* 0x000fc60000400000 */
[----:B------:R-:W-:Y:S01]  /*0170*/  FMUL R8, R8, 1.4426950216293334961 ;  /* 0x3fb8aa3b08087820 */ /* 0x000fe20000400000 */
[----:B------:R-:W-:-:S04]  /*0180*/  FMUL R0, R0, 1.4426950216293334961 ;  /* 0x3fb8aa3b00007820 */ /* 0x000fc80000400000 */
[----:B------:R-:W-:Y:S02]  /*0190*/  FSETP.GEU.AND P0, PT, R8, -126, PT ;  /* 0xc2fc00000800780b */ /* 0x000fe40003f0e000 */
[----:B------:R-:W-:-:S11]  /*01a0*/  FSETP.GEU.AND P1, PT, R0, -126, PT ;  /* 0xc2fc00000000780b */ /* 0x000fd60003f2e000 */
[----:B------:R-:W-:Y:S02]  /*01b0*/  @!P0 FMUL R8, R8, 0.5 ;  /* 0x3f00000008088820 */ /* 0x000fe40000400000 */
[----:B------:R-:W-:Y:S02]  /*01c0*/  @!P1 FMUL R0, R0, 0.5 ;  /* 0x3f00000000009820 */ /* 0x000fe40000400000 */
[----:B------:R-:W1:Y:S08]  /*01d0*/  MUFU.EX2 R9, R8 ;  /* 0x0000000800097308 */ /* 0x000e700000000800 */
[----:B------:R-:W2:Y:S01]  /*01e0*/  MUFU.EX2 R10, R0 ;  /* 0x00000000000a7308 */ /* 0x000ea20000000800 */
[----:B-1----:R-:W-:-:S04]  /*01f0*/  @!P0 FMUL R9, R9, R9 ;  /* 0x0000000909098220 */ /* 0x002fc80000400000 */
[----:B----4-:R-:W-:Y:S01]  /*0200*/  FMUL R11, R9, R6 ;  /* 0x00000006090b7220 */ /* 0x010fe20000400000 */
[----:B------:R-:W-:Y:S01]  /*0210*/  FADD R9, -R6, 1 ;  /* 0x3f80000006097421 */ /* 0x000fe20000000100 */
[----:B--2---:R-:W-:-:S03]  /*0220*/  @!P1 FMUL R10, R10, R10 ;  /* 0x0000000a0a0a9220 */ /* 0x004fc60000400000 */
[----:B------:R1:W-:Y:S01]  /*0230*/  @!P2 STG.E desc[UR4][R2.64], R11 ;  /* 0x0000000b0200a986 */ /* 0x0003e2000c101904 */
[----:B------:R-:W-:Y:S01]  /*0240*/  FMUL R9, R10, R9 ;  /* 0x000000090a097220 */ /* 0x000fe20000400000 */
[----:B------:R-:W-:Y:S06]  /*0250*/  @P2 EXIT ;  /* 0x000000000000294d */ /* 0x000fec0003800000 */
[----:B------:R-:W-:Y:S01]  /*0260*/  STG.E desc[UR4][R4.64], R9 ;  /* 0x0000000904007986 */ /* 0x000fe2000c101904 */
[----:B------:R-:W-:Y:S05]  /*0270*/  EXIT ;  /* 0x000000000000794d */ /* 0x000fea0003800000 */
.L_x_0:
[----:B------:R-:W-:-:S00]  /*0280*/  BRA `(.L_x_0) ;  /* 0xfffffffc00fc7947 */ /* 0x000fc0000383ffff */
[----:B------:R-:W-:-:S00]  /*0290*/  NOP ;  /* 0x0000000000007918 */ /* 0x000fc00000000000 */
        /* <DEDUP_REMOVED lines=14> */
.L_x_1:


//--------------------- .nv.constant0.triton_poi_fused_add_exp_mul_rsub_sub_0 --------------------------
	.section	.nv.constant0.triton_poi_fused_add_exp_mul_rsub_sub_0,"a",@progbits
	.sectionflags	@""
	.align	4
.nv.constant0.triton_poi_fused_add_exp_mul_rsub_sub_0:
	.zero		564
